//
// Generated by NVIDIA NVVM Compiler
//
// Compiler Build ID: CL-36424714
// Cuda compilation tools, release 13.0, V13.0.88
// Based on NVVM 20.0.0
//

.version 9.0
.target sm_100
.address_size 64

	// .globl	_Z6simplePfS_S_

.visible .entry _Z6simplePfS_S_(
	.param .u64 .ptr .align 1 _Z6simplePfS_S__param_0,
	.param .u64 .ptr .align 1 _Z6simplePfS_S__param_1,
	.param .u64 .ptr .align 1 _Z6simplePfS_S__param_2
)
{
	.reg .b32 	%r<11>;
	.reg .b32 	%f<4>;
	.reg .b64 	%rd<11>;

	ld.param.u64 	%rd1, [_Z6simplePfS_S__param_0];
	ld.param.u64 	%rd2, [_Z6simplePfS_S__param_1];
	ld.param.u64 	%rd3, [_Z6simplePfS_S__param_2];
	cvta.to.global.u64 	%rd4, %rd1;
	cvta.to.global.u64 	%rd5, %rd3;
	cvta.to.global.u64 	%rd6, %rd2;
	mov.u32 	%r1, %nctaid.y;
	mov.u32 	%r2, %ctaid.x;
	mov.u32 	%r3, %ctaid.y;
	mad.lo.s32 	%r4, %r1, %r2, %r3;
	mov.u32 	%r5, %ntid.x;
	mov.u32 	%r6, %ntid.y;
	mov.u32 	%r7, %tid.x;
	mov.u32 	%r8, %tid.y;
	mad.lo.s32 	%r9, %r4, %r5, %r7;
	mad.lo.s32 	%r10, %r9, %r6, %r8;
	mul.wide.u32 	%rd7, %r10, 4;
	add.s64 	%rd8, %rd6, %rd7;
	ld.global.f32 	%f1, [%rd8];
	add.s64 	%rd9, %rd5, %rd7;
	ld.global.f32 	%f2, [%rd9];
	add.f32 	%f3, %f1, %f2;
	add.s64 	%rd10, %rd4, %rd7;
	st.global.f32 	[%rd10], %f3;
	ret;

}


// ===== COMPILED SASS (sm_100) =====

	.target	sm_100

	.elftype	@"ET_EXEC"


//--------------------- .note.nv.tkinfo           --------------------------
	.section	.note.nv.tkinfo,"",@"SHT_NOTE"
	.sectionflags	@"SHF_NOTE_NV_TKINFO"
	.tkinfo
        /*0018*/ 	.word	0x00000002
        /*0030*/ 	.string	""
        /*0030*/ 	.string	"ptxas"
        /*0030*/ 	.string	"Cuda compilation tools, release 13.0, V13.0.88"
        /*0030*/ 	.string	"Build cuda_13.0.r13.0/compiler.36424714_0"
        /*0030*/ 	.string	"-arch sm_100 -m 64 "



//--------------------- .note.nv.cuinfo           --------------------------
	.section	.note.nv.cuinfo,"",@"SHT_NOTE"
	.sectionflags	@"SHF_NOTE_NV_CUINFO"
        /*0018*/ 	.short	0x0002
        /*001a*/ 	.short	0x0064
        /*001c*/ 	.short	0x0082
	.zero		2


//--------------------- .nv.info                  --------------------------
	.section	.nv.info,"",@"SHT_CUDA_INFO"
	.align	4


	//----- nvinfo : EIATTR_REGCOUNT
	.align		4
        /*0000*/ 	.byte	0x04, 0x2f
        /*0002*/ 	.short	(.L_1 - .L_0)
	.align		4
.L_0:
        /*0004*/ 	.word	index@(_Z6simplePfS_S_)
        /*0008*/ 	.word	0x0000000c


	//----- nvinfo : EIATTR_FRAME_SIZE
	.align		4
.L_1:
        /*000c*/ 	.byte	0x04, 0x11
        /*000e*/ 	.short	(.L_3 - .L_2)
	.align		4
.L_2:
        /*0010*/ 	.word	index@(_Z6simplePfS_S_)
        /*0014*/ 	.word	0x00000000


	//----- nvinfo : EIATTR_MIN_STACK_SIZE
	.align		4
.L_3:
        /*0018*/ 	.byte	0x04, 0x12
        /*001a*/ 	.short	(.L_5 - .L_4)
	.align		4
.L_4:
        /*001c*/ 	.word	index@(_Z6simplePfS_S_)
        /*0020*/ 	.word	0x00000000
.L_5:


//--------------------- .nv.compat                --------------------------
	.section	.nv.compat,"",@"SHT_CUDA_COMPAT_INFO"
	.align	4
        /*0000*/ 	.byte	0x02, 0x09, 0x00, 0x00, 0x02, 0x02, 0x01, 0x00, 0x02, 0x05, 0x05, 0x00, 0x03, 0x07, 0x01, 0x01
        /*0010*/ 	.byte	0x02, 0x03, 0x00, 0x00, 0x02, 0x06, 0x01, 0x00, 0x04, 0x0b, 0x08, 0x00, 0x09, 0x00, 0x00, 0x00
        /*0020*/ 	.byte	0x00, 0x00, 0x00, 0x00


//--------------------- .nv.info._Z6simplePfS_S_  --------------------------
	.section	.nv.info._Z6simplePfS_S_,"",@"SHT_CUDA_INFO"
	.sectionflags	@""
	.align	4


	//----- nvinfo : EIATTR_CUDA_API_VERSION
	.align		4
        /*0000*/ 	.byte	0x04, 0x37
        /*0002*/ 	.short	(.L_7 - .L_6)
.L_6:
        /*0004*/ 	.word	0x00000082


	//----- nvinfo : EIATTR_KPARAM_INFO
	.align		4
.L_7:
        /*0008*/ 	.byte	0x04, 0x17
        /*000a*/ 	.short	(.L_9 - .L_8)
.L_8:
        /*000c*/ 	.word	0x00000000
        /*0010*/ 	.short	0x0002
        /*0012*/ 	.short	0x0010
        /*0014*/ 	.byte	0x00, 0xf5, 0x21, 0x00


	//----- nvinfo : EIATTR_KPARAM_INFO
	.align		4
.L_9:
        /*0018*/ 	.byte	0x04, 0x17
        /*001a*/ 	.short	(.L_11 - .L_10)
.L_10:
        /*001c*/ 	.word	0x00000000
        /*0020*/ 	.short	0x0001
        /*0022*/ 	.short	0x0008
        /*0024*/ 	.byte	0x00, 0xf5, 0x21, 0x00


	//----- nvinfo : EIATTR_KPARAM_INFO
	.align		4
.L_11:
        /*0028*/ 	.byte	0x04, 0x17
        /*002a*/ 	.short	(.L_13 - .L_12)
.L_12:
        /*002c*/ 	.word	0x00000000
        /*0030*/ 	.short	0x0000
        /*0032*/ 	.short	0x0000
        /*0034*/ 	.byte	0x00, 0xf5, 0x21, 0x00


	//----- nvinfo : EIATTR_SPARSE_MMA_MASK
	.align		4
.L_13:
        /*0038*/ 	.byte	0x03, 0x50
        /*003a*/ 	.short	0x0000


	//----- nvinfo : EIATTR_MAXREG_COUNT
	.align		4
        /*003c*/ 	.byte	0x03, 0x1b
        /*003e*/ 	.short	0x00ff


	//----- nvinfo : EIATTR_MERCURY_ISA_VERSION
	.align		4
        /*0040*/ 	.byte	0x03, 0x5f
        /*0042*/ 	.short	0x0101


	//----- nvinfo : EIATTR_VRC_CTA_INIT_COUNT
	.align		4
        /*0044*/ 	.byte	0x02, 0x4a
	.zero		1
	.zero		1


	//----- nvinfo : EIATTR_EXIT_INSTR_OFFSETS
	.align		4
        /*0048*/ 	.byte	0x04, 0x1c
        /*004a*/ 	.short	(.L_15 - .L_14)


	//   ....[0]....
.L_14:
        /*004c*/ 	.word	0x00000160


	//----- nvinfo : EIATTR_CBANK_PARAM_SIZE
	.align		4
.L_15:
        /*0050*/ 	.byte	0x03, 0x19
        /*0052*/ 	.short	0x0018


	//----- nvinfo : EIATTR_PARAM_CBANK
	.align		4
        /*0054*/ 	.byte	0x04, 0x0a
        /*0056*/ 	.short	(.L_17 - .L_16)
	.align		4
.L_16:
        /*0058*/ 	.word	index@(.nv.constant0._Z6simplePfS_S_)
        /*005c*/ 	.short	0x0380
        /*005e*/ 	.short	0x0018


	//----- nvinfo : EIATTR_SW_WAR
	.align		4
.L_17:
        /*0060*/ 	.byte	0x04, 0x36
        /*0062*/ 	.short	(.L_19 - .L_18)
.L_18:
        /*0064*/ 	.word	0x00000008
.L_19:


//--------------------- .nv.callgraph             --------------------------
	.section	.nv.callgraph,"",@"SHT_CUDA_CALLGRAPH"
	.align	4
	.sectionentsize	8
	.align		4
        /*0000*/ 	.word	0x00000000
	.align		4
        /*0004*/ 	.word	0xffffffff
	.align		4
        /*0008*/ 	.word	0x00000000
	.align		4
        /*000c*/ 	.word	0xfffffffe
	.align		4
        /*0010*/ 	.word	0x00000000
	.align		4
        /*0014*/ 	.word	0xfffffffd
	.align		4
        /*0018*/ 	.word	0x00000000
	.align		4
        /*001c*/ 	.word	0xfffffffc


//--------------------- .text._Z6simplePfS_S_     --------------------------
	.section	.text._Z6simplePfS_S_,"ax",@progbits
	.align	128
        .global         _Z6simplePfS_S_
        .type           _Z6simplePfS_S_,@function
        .size           _Z6simplePfS_S_,(.L_x_1 - _Z6simplePfS_S_)
        .other          _Z6simplePfS_S_,@"STO_CUDA_ENTRY STV_DEFAULT"
_Z6simplePfS_S_:
.text._Z6simplePfS_S_:
[----:B------:R-:W-:Y:S01]  /*0000*/  LDC R1, c[0x0][0x37c] ;  /* 0x0000df00ff017b82 */ /* 0x000fe20000000800 */
[----:B------:R-:W0:Y:S07]  /*0010*/  S2R R7, SR_TID.X ;  /* 0x0000000000077919 */ /* 0x000e2e0000002100 */
[----:B------:R-:W-:Y:S01]  /*0020*/  S2UR UR5, SR_CTAID.X ;  /* 0x00000000000579c3 */ /* 0x000fe20000002500 */
[----:B------:R-:W1:Y:S01]  /*0030*/  LDCU UR4, c[0x0][0x374] ;  /* 0x00006e80ff0477ac */ /* 0x000e620008000800 */
[----:B------:R-:W2:Y:S06]  /*0040*/  S2R R9, SR_TID.Y ;  /* 0x0000000000097919 */ /* 0x000eac0000002200 */
[----:B------:R-:W1:Y:S08]  /*0050*/  S2UR UR6, SR_CTAID.Y ;  /* 0x00000000000679c3 */ /* 0x000e700000002600 */
[----:B------:R-:W0:Y:S01]  /*0060*/  LDC R0, c[0x0][0x360] ;  /* 0x0000d800ff007b82 */ /* 0x000e220000000800 */
[----:B------:R-:W2:Y:S07]  /*0070*/  LDCU UR8, c[0x0][0x364] ;  /* 0x00006c80ff0877ac */ /* 0x000eae0008000800 */
[----:B------:R-:W3:Y:S08]  /*0080*/  LDC.64 R2, c[0x0][0x388] ;  /* 0x0000e200ff027b82 */ /* 0x000ef00000000a00 */
[----:B------:R-:W4:Y:S01]  /*0090*/  LDC.64 R4, c[0x0][0x390] ;  /* 0x0000e400ff047b82 */ /* 0x000f220000000a00 */
[----:B-1----:R-:W-:Y:S01]  /*00a0*/  UIMAD UR4, UR4, UR5, UR6 ;  /* 0x00000005040472a4 */ /* 0x002fe2000f8e0206 */
[----:B------:R-:W1:Y:S05]  /*00b0*/  LDCU.64 UR6, c[0x0][0x358] ;  /* 0x00006b00ff0677ac */ /* 0x000e6a0008000a00 */
[----:B0-----:R-:W-:-:S02]  /*00c0*/  IMAD R0, R0, UR4, R7 ;  /* 0x0000000400007c24 */ /* 0x001fc4000f8e0207 */
[----:B------:R-:W0:Y:S02]  /*00d0*/  LDC.64 R6, c[0x0][0x380] ;  /* 0x0000e000ff067b82 */ /* 0x000e240000000a00 */
[----:B--2---:R-:W-:-:S04]  /*00e0*/  IMAD R9, R0, UR8, R9 ;  /* 0x0000000800097c24 */ /* 0x004fc8000f8e0209 */
[----:B---3--:R-:W-:-:S06]  /*00f0*/  IMAD.WIDE.U32 R2, R9, 0x4, R2 ;  /* 0x0000000409027825 */ /* 0x008fcc00078e0002 */
[----:B-1----:R-:W2:Y:S01]  /*0100*/  LDG.E R2, desc[UR6][R2.64] ;  /* 0x0000000602027981 */ /* 0x002ea2000c1e1900 */
[----:B----4-:R-:W-:-:S06]  /*0110*/  IMAD.WIDE.U32 R4, R9, 0x4, R4 ;  /* 0x0000000409047825 */ /* 0x010fcc00078e0004 */
[----:B------:R-:W2:Y:S01]  /*0120*/  LDG.E R5, desc[UR6][R4.64] ;  /* 0x0000000604057981 */ /* 0x000ea2000c1e1900 */
[----:B0-----:R-:W-:-:S04]  /*0130*/  IMAD.WIDE.U32 R6, R9, 0x4, R6 ;  /* 0x0000000409067825 */ /* 0x001fc800078e0006 */
[----:B--2---:R-:W-:-:S05]  /*0140*/  FADD R9, R2, R5 ;  /* 0x0000000502097221 */ /* 0x004fca0000000000 */
[----:B------:R-:W-:Y:S01]  /*0150*/  STG.E desc[UR6][R6.64], R9 ;  /* 0x0000000906007986 */ /* 0x000fe2000c101906 */
[----:B------:R-:W-:Y:S05]  /*0160*/  EXIT ;  /* 0x000000000000794d */ /* 0x000fea0003800000 */
.L_x_0:
[----:B------:R-:W-:-:S00]  /*0170*/  BRA `(.L_x_0) ;  /* 0xfffffffc00fc7947 */ /* 0x000fc0000383ffff */
[----:B------:R-:W-:-:S00]  /*0180*/  NOP ;  /* 0x0000000000007918 */ /* 0x000fc00000000000 */
[----:B------:R-:W-:-:S00]  /*0190*/  NOP ;  /* 0x0000000000007918 */ /* 0x000fc00000000000 */
[----:B------:R-:W-:-:S00]  /*01a0*/  NOP ;  /* 0x0000000000007918 */ /* 0x000fc00000000000 */
[----:B------:R-:W-:-:S00]  /*01b0*/  NOP ;  /* 0x0000000000007918 */ /* 0x000fc00000000000 */
[----:B------:R-:W-:-:S00]  /*01c0*/  NOP ;  /* 0x0000000000007918 */ /* 0x000fc00000000000 */
[----:B------:R-:W-:-:S00]  /*01d0*/  NOP ;  /* 0x0000000000007918 */ /* 0x000fc00000000000 */
[----:B------:R-:W-:-:S00]  /*01e0*/  NOP ;  /* 0x0000000000007918 */ /* 0x000fc00000000000 */
[----:B------:R-:W-:-:S00]  /*01f0*/  NOP ;  /* 0x0000000000007918 */ /* 0x000fc00000000000 */
.L_x_1:


//--------------------- .nv.shared.reserved.0     --------------------------
	.section	.nv.shared.reserved.0,"aw",@nobits
	.weak		__nv_reservedSMEM_offset_0_alias
	.size		__nv_reservedSMEM_offset_0_alias, 0, 64
	.other		__nv_reservedSMEM_offset_0_alias,@"STO_CUDA_RESERVED_SHARED STV_DEFAULT"
__nv_reservedSMEM_offset_0_alias:
	.zero		0
	.zero		64


//--------------------- .nv.constant0._Z6simplePfS_S_ --------------------------
	.section	.nv.constant0._Z6simplePfS_S_,"a",@progbits
	.sectionflags	@""
	.align	4
.nv.constant0._Z6simplePfS_S_:
	.zero		920


//--------------------- SYMBOLS --------------------------

	.type		.nv.reservedSmem.offset0,@object
	.size		.nv.reservedSmem.offset0,0x4
